//
// Generated by NVIDIA NVVM Compiler
//
// Compiler Build ID: CL-36424714
// Cuda compilation tools, release 13.0, V13.0.88
// Based on NVVM 20.0.0
//

.version 9.0
.target sm_100
.address_size 64

	// .globl	_Z7mysgemmiiiPKfS0_Pf
// _ZZ7mysgemmiiiPKfS0_PfE5tilea has been demoted
// _ZZ7mysgemmiiiPKfS0_PfE5tileb has been demoted

.visible .entry _Z7mysgemmiiiPKfS0_Pf(
	.param .u32 _Z7mysgemmiiiPKfS0_Pf_param_0,
	.param .u32 _Z7mysgemmiiiPKfS0_Pf_param_1,
	.param .u32 _Z7mysgemmiiiPKfS0_Pf_param_2,
	.param .u64 .ptr .align 1 _Z7mysgemmiiiPKfS0_Pf_param_3,
	.param .u64 .ptr .align 1 _Z7mysgemmiiiPKfS0_Pf_param_4,
	.param .u64 .ptr .align 1 _Z7mysgemmiiiPKfS0_Pf_param_5
)
{
	.reg .pred 	%p<16>;
	.reg .b32 	%r<48>;
	.reg .b32 	%f<65>;
	.reg .b64 	%rd<13>;
	// demoted variable
	.shared .align 4 .b8 _ZZ7mysgemmiiiPKfS0_PfE5tilea[1024];
	// demoted variable
	.shared .align 4 .b8 _ZZ7mysgemmiiiPKfS0_PfE5tileb[1024];
	ld.param.u32 	%r23, [_Z7mysgemmiiiPKfS0_Pf_param_0];
	ld.param.u32 	%r24, [_Z7mysgemmiiiPKfS0_Pf_param_1];
	ld.param.u32 	%r25, [_Z7mysgemmiiiPKfS0_Pf_param_2];
	ld.param.u64 	%rd3, [_Z7mysgemmiiiPKfS0_Pf_param_3];
	ld.param.u64 	%rd4, [_Z7mysgemmiiiPKfS0_Pf_param_4];
	ld.param.u64 	%rd5, [_Z7mysgemmiiiPKfS0_Pf_param_5];
	mov.u32 	%r26, %ctaid.y;
	mov.u32 	%r27, %ntid.y;
	mov.u32 	%r45, %tid.y;
	mad.lo.s32 	%r2, %r26, %r27, %r45;
	mov.u32 	%r28, %ctaid.x;
	mov.u32 	%r29, %ntid.x;
	mov.u32 	%r43, %tid.x;
	mad.lo.s32 	%r4, %r28, %r29, %r43;
	setp.lt.s32 	%p2, %r25, -14;
	mov.f32 	%f63, 0f00000000;
	@%p2 bra 	$L__BB0_9;
	add.s32 	%r30, %r25, -1;
	shr.s32 	%r31, %r30, 31;
	shr.u32 	%r32, %r31, 28;
	add.s32 	%r33, %r30, %r32;
	shr.s32 	%r34, %r33, 4;
	neg.s32 	%r47, %r34;
	setp.lt.s32 	%p3, %r2, %r23;
	shl.b32 	%r35, %r45, 4;
	add.s32 	%r36, %r35, %r43;
	shl.b32 	%r37, %r36, 2;
	mov.u32 	%r38, _ZZ7mysgemmiiiPKfS0_PfE5tilea;
	add.s32 	%r5, %r38, %r37;
	setp.lt.s32 	%p4, %r4, %r24;
	mov.u32 	%r39, _ZZ7mysgemmiiiPKfS0_PfE5tileb;
	add.s32 	%r6, %r39, %r37;
	and.pred  	%p1, %p3, %p4;
	shl.b32 	%r40, %r45, 6;
	add.s32 	%r7, %r38, %r40;
	shl.b32 	%r41, %r43, 2;
	add.s32 	%r8, %r39, %r41;
	mad.lo.s32 	%r46, %r45, %r24, %r4;
	shl.b32 	%r11, %r24, 4;
	mad.lo.s32 	%r44, %r25, %r2, %r43;
	cvta.to.global.u64 	%rd1, %rd3;
	cvta.to.global.u64 	%rd2, %rd4;
	mov.f32 	%f63, 0f00000000;
	not.pred 	%p11, %p1;
$L__BB0_2:
	setp.ge.s32 	%p5, %r2, %r23;
	setp.ge.u32 	%p6, %r43, %r25;
	mov.f32 	%f61, 0f00000000;
	or.pred  	%p7, %p5, %p6;
	@%p7 bra 	$L__BB0_4;
	mul.wide.u32 	%rd6, %r44, 4;
	add.s64 	%rd7, %rd1, %rd6;
	ld.global.f32 	%f61, [%rd7];
$L__BB0_4:
	setp.ge.s32 	%p8, %r4, %r24;
	st.shared.f32 	[%r5], %f61;
	setp.ge.u32 	%p9, %r45, %r25;
	mov.f32 	%f62, 0f00000000;
	or.pred  	%p10, %p8, %p9;
	@%p10 bra 	$L__BB0_6;
	mul.wide.u32 	%rd8, %r46, 4;
	add.s64 	%rd9, %rd2, %rd8;
	ld.global.f32 	%f62, [%rd9];
$L__BB0_6:
	st.shared.f32 	[%r6], %f62;
	bar.sync 	0;
	@%p11 bra 	$L__BB0_8;
	ld.shared.f32 	%f13, [%r7];
	ld.shared.f32 	%f14, [%r8];
	fma.rn.f32 	%f15, %f13, %f14, %f63;
	ld.shared.f32 	%f16, [%r7+4];
	ld.shared.f32 	%f17, [%r8+64];
	fma.rn.f32 	%f18, %f16, %f17, %f15;
	ld.shared.f32 	%f19, [%r7+8];
	ld.shared.f32 	%f20, [%r8+128];
	fma.rn.f32 	%f21, %f19, %f20, %f18;
	ld.shared.f32 	%f22, [%r7+12];
	ld.shared.f32 	%f23, [%r8+192];
	fma.rn.f32 	%f24, %f22, %f23, %f21;
	ld.shared.f32 	%f25, [%r7+16];
	ld.shared.f32 	%f26, [%r8+256];
	fma.rn.f32 	%f27, %f25, %f26, %f24;
	ld.shared.f32 	%f28, [%r7+20];
	ld.shared.f32 	%f29, [%r8+320];
	fma.rn.f32 	%f30, %f28, %f29, %f27;
	ld.shared.f32 	%f31, [%r7+24];
	ld.shared.f32 	%f32, [%r8+384];
	fma.rn.f32 	%f33, %f31, %f32, %f30;
	ld.shared.f32 	%f34, [%r7+28];
	ld.shared.f32 	%f35, [%r8+448];
	fma.rn.f32 	%f36, %f34, %f35, %f33;
	ld.shared.f32 	%f37, [%r7+32];
	ld.shared.f32 	%f38, [%r8+512];
	fma.rn.f32 	%f39, %f37, %f38, %f36;
	ld.shared.f32 	%f40, [%r7+36];
	ld.shared.f32 	%f41, [%r8+576];
	fma.rn.f32 	%f42, %f40, %f41, %f39;
	ld.shared.f32 	%f43, [%r7+40];
	ld.shared.f32 	%f44, [%r8+640];
	fma.rn.f32 	%f45, %f43, %f44, %f42;
	ld.shared.f32 	%f46, [%r7+44];
	ld.shared.f32 	%f47, [%r8+704];
	fma.rn.f32 	%f48, %f46, %f47, %f45;
	ld.shared.f32 	%f49, [%r7+48];
	ld.shared.f32 	%f50, [%r8+768];
	fma.rn.f32 	%f51, %f49, %f50, %f48;
	ld.shared.f32 	%f52, [%r7+52];
	ld.shared.f32 	%f53, [%r8+832];
	fma.rn.f32 	%f54, %f52, %f53, %f51;
	ld.shared.f32 	%f55, [%r7+56];
	ld.shared.f32 	%f56, [%r8+896];
	fma.rn.f32 	%f57, %f55, %f56, %f54;
	ld.shared.f32 	%f58, [%r7+60];
	ld.shared.f32 	%f59, [%r8+960];
	fma.rn.f32 	%f63, %f58, %f59, %f57;
$L__BB0_8:
	bar.sync 	0;
	add.s32 	%r47, %r47, 1;
	add.s32 	%r46, %r46, %r11;
	add.s32 	%r45, %r45, 16;
	add.s32 	%r44, %r44, 16;
	add.s32 	%r43, %r43, 16;
	setp.ne.s32 	%p12, %r47, 1;
	@%p12 bra 	$L__BB0_2;
$L__BB0_9:
	setp.ge.s32 	%p13, %r2, %r23;
	setp.ge.s32 	%p14, %r4, %r24;
	or.pred  	%p15, %p13, %p14;
	@%p15 bra 	$L__BB0_11;
	mad.lo.s32 	%r42, %r24, %r2, %r4;
	cvta.to.global.u64 	%rd10, %rd5;
	mul.wide.s32 	%rd11, %r42, 4;
	add.s64 	%rd12, %rd10, %rd11;
	st.global.f32 	[%rd12], %f63;
$L__BB0_11:
	ret;

}


// ===== COMPILED SASS (sm_100) =====

	.target	sm_100

	.elftype	@"ET_EXEC"


//--------------------- .note.nv.tkinfo           --------------------------
	.section	.note.nv.tkinfo,"",@"SHT_NOTE"
	.sectionflags	@"SHF_NOTE_NV_TKINFO"
	.tkinfo
        /*0018*/ 	.word	0x00000002
        /*0030*/ 	.string	""
        /*0030*/ 	.string	"ptxas"
        /*0030*/ 	.string	"Cuda compilation tools, release 13.0, V13.0.88"
        /*0030*/ 	.string	"Build cuda_13.0.r13.0/compiler.36424714_0"
        /*0030*/ 	.string	"-arch sm_100 -m 64 "



//--------------------- .note.nv.cuinfo           --------------------------
	.section	.note.nv.cuinfo,"",@"SHT_NOTE"
	.sectionflags	@"SHF_NOTE_NV_CUINFO"
        /*0018*/ 	.short	0x0002
        /*001a*/ 	.short	0x0064
        /*001c*/ 	.short	0x0082
	.zero		2


//--------------------- .nv.info                  --------------------------
	.section	.nv.info,"",@"SHT_CUDA_INFO"
	.align	4


	//----- nvinfo : EIATTR_REGCOUNT
	.align		4
        /*0000*/ 	.byte	0x04, 0x2f
        /*0002*/ 	.short	(.L_1 - .L_0)
	.align		4
.L_0:
        /*0004*/ 	.word	index@(_Z7mysgemmiiiPKfS0_Pf)
        /*0008*/ 	.word	0x00000020


	//----- nvinfo : EIATTR_FRAME_SIZE
	.align		4
.L_1:
        /*000c*/ 	.byte	0x04, 0x11
        /*000e*/ 	.short	(.L_3 - .L_2)
	.align		4
.L_2:
        /*0010*/ 	.word	index@(_Z7mysgemmiiiPKfS0_Pf)
        /*0014*/ 	.word	0x00000000


	//----- nvinfo : EIATTR_MIN_STACK_SIZE
	.align		4
.L_3:
        /*0018*/ 	.byte	0x04, 0x12
        /*001a*/ 	.short	(.L_5 - .L_4)
	.align		4
.L_4:
        /*001c*/ 	.word	index@(_Z7mysgemmiiiPKfS0_Pf)
        /*0020*/ 	.word	0x00000000
.L_5:


//--------------------- .nv.compat                --------------------------
	.section	.nv.compat,"",@"SHT_CUDA_COMPAT_INFO"
	.align	4
        /*0000*/ 	.byte	0x02, 0x09, 0x00, 0x00, 0x02, 0x02, 0x01, 0x00, 0x02, 0x05, 0x05, 0x00, 0x03, 0x07, 0x01, 0x01
        /*0010*/ 	.byte	0x02, 0x03, 0x00, 0x00, 0x02, 0x06, 0x01, 0x00, 0x04, 0x0b, 0x08, 0x00, 0x09, 0x00, 0x00, 0x00
        /*0020*/ 	.byte	0x00, 0x00, 0x00, 0x00


//--------------------- .nv.info._Z7mysgemmiiiPKfS0_Pf --------------------------
	.section	.nv.info._Z7mysgemmiiiPKfS0_Pf,"",@"SHT_CUDA_INFO"
	.sectionflags	@""
	.align	4


	//----- nvinfo : EIATTR_CUDA_API_VERSION
	.align		4
        /*0000*/ 	.byte	0x04, 0x37
        /*0002*/ 	.short	(.L_7 - .L_6)
.L_6:
        /*0004*/ 	.word	0x00000082


	//----- nvinfo : EIATTR_KPARAM_INFO
	.align		4
.L_7:
        /*0008*/ 	.byte	0x04, 0x17
        /*000a*/ 	.short	(.L_9 - .L_8)
.L_8:
        /*000c*/ 	.word	0x00000000
        /*0010*/ 	.short	0x0005
        /*0012*/ 	.short	0x0020
        /*0014*/ 	.byte	0x00, 0xf5, 0x21, 0x00


	//----- nvinfo : EIATTR_KPARAM_INFO
	.align		4
.L_9:
        /*0018*/ 	.byte	0x04, 0x17
        /*001a*/ 	.short	(.L_11 - .L_10)
.L_10:
        /*001c*/ 	.word	0x00000000
        /*0020*/ 	.short	0x0004
        /*0022*/ 	.short	0x0018
        /*0024*/ 	.byte	0x00, 0xf5, 0x21, 0x00


	//----- nvinfo : EIATTR_KPARAM_INFO
	.align		4
.L_11:
        /*0028*/ 	.byte	0x04, 0x17
        /*002a*/ 	.short	(.L_13 - .L_12)
.L_12:
        /*002c*/ 	.word	0x00000000
        /*0030*/ 	.short	0x0003
        /*0032*/ 	.short	0x0010
        /*0034*/ 	.byte	0x00, 0xf5, 0x21, 0x00


	//----- nvinfo : EIATTR_KPARAM_INFO
	.align		4
.L_13:
        /*0038*/ 	.byte	0x04, 0x17
        /*003a*/ 	.short	(.L_15 - .L_14)
.L_14:
        /*003c*/ 	.word	0x00000000
        /*0040*/ 	.short	0x0002
        /*0042*/ 	.short	0x0008
        /*0044*/ 	.byte	0x00, 0xf0, 0x11, 0x00


	//----- nvinfo : EIATTR_KPARAM_INFO
	.align		4
.L_15:
        /*0048*/ 	.byte	0x04, 0x17
        /*004a*/ 	.short	(.L_17 - .L_16)
.L_16:
        /*004c*/ 	.word	0x00000000
        /*0050*/ 	.short	0x0001
        /*0052*/ 	.short	0x0004
        /*0054*/ 	.byte	0x00, 0xf0, 0x11, 0x00


	//----- nvinfo : EIATTR_KPARAM_INFO
	.align		4
.L_17:
        /*0058*/ 	.byte	0x04, 0x17
        /*005a*/ 	.short	(.L_19 - .L_18)
.L_18:
        /*005c*/ 	.word	0x00000000
        /*0060*/ 	.short	0x0000
        /*0062*/ 	.short	0x0000
        /*0064*/ 	.byte	0x00, 0xf0, 0x11, 0x00


	//----- nvinfo : EIATTR_SPARSE_MMA_MASK
	.align		4
.L_19:
        /*0068*/ 	.byte	0x03, 0x50
        /*006a*/ 	.short	0x0000


	//----- nvinfo : EIATTR_MAXREG_COUNT
	.align		4
        /*006c*/ 	.byte	0x03, 0x1b
        /*006e*/ 	.short	0x00ff


	//----- nvinfo : EIATTR_NUM_BARRIERS
	.align		4
        /*0070*/ 	.byte	0x02, 0x4c
        /*0072*/ 	.byte	0x01
	.zero		1


	//----- nvinfo : EIATTR_MERCURY_ISA_VERSION
	.align		4
        /*0074*/ 	.byte	0x03, 0x5f
        /*0076*/ 	.short	0x0101


	//----- nvinfo : EIATTR_VRC_CTA_INIT_COUNT
	.align		4
        /*0078*/ 	.byte	0x02, 0x4a
	.zero		1
	.zero		1


	//----- nvinfo : EIATTR_EXIT_INSTR_OFFSETS
	.align		4
        /*007c*/ 	.byte	0x04, 0x1c
        /*007e*/ 	.short	(.L_21 - .L_20)


	//   ....[0]....
.L_20:
        /*0080*/ 	.word	0x00000670


	//   ....[1]....
        /*0084*/ 	.word	0x000006c0


	//----- nvinfo : EIATTR_CRS_STACK_SIZE
	.align		4
.L_21:
        /*0088*/ 	.byte	0x04, 0x1e
        /*008a*/ 	.short	(.L_23 - .L_22)
.L_22:
        /*008c*/ 	.word	0x00000000


	//----- nvinfo : EIATTR_CBANK_PARAM_SIZE
	.align		4
.L_23:
        /*0090*/ 	.byte	0x03, 0x19
        /*0092*/ 	.short	0x0028


	//----- nvinfo : EIATTR_PARAM_CBANK
	.align		4
        /*0094*/ 	.byte	0x04, 0x0a
        /*0096*/ 	.short	(.L_25 - .L_24)
	.align		4
.L_24:
        /*0098*/ 	.word	index@(.nv.constant0._Z7mysgemmiiiPKfS0_Pf)
        /*009c*/ 	.short	0x0380
        /*009e*/ 	.short	0x0028


	//----- nvinfo : EIATTR_SW_WAR
	.align		4
.L_25:
        /*00a0*/ 	.byte	0x04, 0x36
        /*00a2*/ 	.short	(.L_27 - .L_26)
.L_26:
        /*00a4*/ 	.word	0x00000008
.L_27:


//--------------------- .nv.callgraph             --------------------------
	.section	.nv.callgraph,"",@"SHT_CUDA_CALLGRAPH"
	.align	4
	.sectionentsize	8
	.align		4
        /*0000*/ 	.word	0x00000000
	.align		4
        /*0004*/ 	.word	0xffffffff
	.align		4
        /*0008*/ 	.word	0x00000000
	.align		4
        /*000c*/ 	.word	0xfffffffe
	.align		4
        /*0010*/ 	.word	0x00000000
	.align		4
        /*0014*/ 	.word	0xfffffffd
	.align		4
        /*0018*/ 	.word	0x00000000
	.align		4
        /*001c*/ 	.word	0xfffffffc


//--------------------- .text._Z7mysgemmiiiPKfS0_Pf --------------------------
	.section	.text._Z7mysgemmiiiPKfS0_Pf,"ax",@progbits
	.align	128
        .global         _Z7mysgemmiiiPKfS0_Pf
        .type           _Z7mysgemmiiiPKfS0_Pf,@function
        .size           _Z7mysgemmiiiPKfS0_Pf,(.L_x_5 - _Z7mysgemmiiiPKfS0_Pf)
        .other          _Z7mysgemmiiiPKfS0_Pf,@"STO_CUDA_ENTRY STV_DEFAULT"
_Z7mysgemmiiiPKfS0_Pf:
.text._Z7mysgemmiiiPKfS0_Pf:
[----:B------:R-:W-:Y:S01]  /*0000*/  LDC R1, c[0x0][0x37c] ;  /* 0x0000df00ff017b82 */ /* 0x000fe20000000800 */
[----:B------:R-:W0:Y:S01]  /*0010*/  S2R R2, SR_TID.Y ;  /* 0x0000000000027919 */ /* 0x000e220000002200 */
[----:B------:R-:W1:Y:S06]  /*0020*/  LDCU UR9, c[0x0][0x388] ;  /* 0x00007100ff0977ac */ /* 0x000e6c0008000800 */
[----:B------:R-:W0:Y:S01]  /*0030*/  LDC R0, c[0x0][0x364] ;  /* 0x0000d900ff007b82 */ /* 0x000e220000000800 */
[----:B------:R-:W-:Y:S01]  /*0040*/  HFMA2 R21, -RZ, RZ, 0, 0 ;  /* 0x00000000ff157431 */ /* 0x000fe200000001ff */
[----:B------:R-:W2:Y:S01]  /*0050*/  S2R R13, SR_TID.X ;  /* 0x00000000000d7919 */ /* 0x000ea20000002100 */
[----:B------:R-:W3:Y:S05]  /*0060*/  LDCU.64 UR10, c[0x0][0x358] ;  /* 0x00006b00ff0a77ac */ /* 0x000eea0008000a00 */
[----:B------:R-:W0:Y:S08]  /*0070*/  S2UR UR4, SR_CTAID.Y ;  /* 0x00000000000479c3 */ /* 0x000e300000002600 */
[----:B------:R-:W2:Y:S01]  /*0080*/  S2UR UR5, SR_CTAID.X ;  /* 0x00000000000579c3 */ /* 0x000ea20000002500 */
[----:B-1----:R-:W-:-:S07]  /*0090*/  UISETP.GE.AND UP0, UPT, UR9, -0xe, UPT ;  /* 0xfffffff20900788c */ /* 0x002fce000bf06270 */
[----:B------:R-:W2:Y:S01]  /*00a0*/  LDC R3, c[0x0][0x360] ;  /* 0x0000d800ff037b82 */ /* 0x000ea20000000800 */
[----:B0-----:R-:W-:Y:S02]  /*00b0*/  IMAD R0, R0, UR4, R2 ;  /* 0x0000000400007c24 */ /* 0x001fe4000f8e0202 */
[----:B--2---:R-:W-:Y:S01]  /*00c0*/  IMAD R3, R3, UR5, R13 ;  /* 0x0000000503037c24 */ /* 0x004fe2000f8e020d */
[----:B---3--:R-:W-:Y:S06]  /*00d0*/  BRA.U !UP0, `(.L_x_0) ;  /* 0x0000000508587547 */ /* 0x008fec000b800000 */
[----:B------:R-:W0:Y:S01]  /*00e0*/  S2UR UR7, SR_CgaCtaId ;  /* 0x00000000000779c3 */ /* 0x000e220000008800 */
[----:B------:R-:W1:Y:S01]  /*00f0*/  LDCU.64 UR12, c[0x0][0x380] ;  /* 0x00007000ff0c77ac */ /* 0x000e620008000a00 */
[----:B------:R-:W-:Y:S01]  /*0100*/  LEA R18, R2, R13, 0x4 ;  /* 0x0000000d02127211 */ /* 0x000fe200078e20ff */
[----:B------:R-:W-:Y:S01]  /*0110*/  IMAD R14, R0, UR9, R13 ;  /* 0x00000009000e7c24 */ /* 0x000fe2000f8e020d */
[----:B------:R-:W-:Y:S01]  /*0120*/  MOV R21, RZ ;  /* 0x000000ff00157202 */ /* 0x000fe20000000f00 */
[----:B------:R-:W-:Y:S01]  /*0130*/  UIADD3 UR4, UPT, UPT, UR9, -0x1, URZ ;  /* 0xffffffff09047890 */ /* 0x000fe2000fffe0ff */
[----:B------:R-:W-:Y:S02]  /*0140*/  UMOV UR6, 0x400 ;  /* 0x0000040000067882 */ /* 0x000fe40000000000 */
[----:B------:R-:W2:Y:S01]  /*0150*/  LDC R12, c[0x0][0x384] ;  /* 0x0000e100ff0c7b82 */ /* 0x000ea20000000800 */
[----:B------:R-:W-:Y:S01]  /*0160*/  USHF.R.S32.HI UR5, URZ, 0x1f, UR4 ;  /* 0x0000001fff057899 */ /* 0x000fe20008011404 */
[----:B------:R-:W3:Y:S03]  /*0170*/  LDCU UR14, c[0x0][0x388] ;  /* 0x00007100ff0e77ac */ /* 0x000ee60008000800 */
[----:B------:R-:W-:Y:S01]  /*0180*/  ULEA.HI UR5, UR5, UR4, URZ, 0x4 ;  /* 0x0000000405057291 */ /* 0x000fe2000f8f20ff */
[----:B------:R-:W4:Y:S01]  /*0190*/  LDCU UR15, c[0x0][0x380] ;  /* 0x00007000ff0f77ac */ /* 0x000f220008000800 */
[----:B-1----:R-:W-:Y:S01]  /*01a0*/  ISETP.GE.AND P0, PT, R3, UR13, PT ;  /* 0x0000000d03007c0c */ /* 0x002fe2000bf06270 */
[----:B------:R-:W-:Y:S01]  /*01b0*/  IMAD R15, R2, UR13, R3 ;  /* 0x0000000d020f7c24 */ /* 0x000fe2000f8e0203 */
[----:B------:R-:W-:-:S02]  /*01c0*/  USHF.R.S32.HI UR5, URZ, 0x4, UR5 ;  /* 0x00000004ff057899 */ /* 0x000fc40008011405 */
[----:B------:R-:W-:Y:S01]  /*01d0*/  ISETP.LT.AND P0, PT, R0, UR12, !P0 ;  /* 0x0000000c00007c0c */ /* 0x000fe2000c701270 */
[----:B0-----:R-:W-:Y:S02]  /*01e0*/  ULEA UR8, UR7, UR6, 0x18 ;  /* 0x0000000607087291 */ /* 0x001fe4000f8ec0ff */
[----:B------:R-:W-:Y:S02]  /*01f0*/  UIADD3 UR6, UPT, UPT, UR6, 0x400, URZ ;  /* 0x0000040006067890 */ /* 0x000fe4000fffe0ff */
[----:B------:R-:W-:Y:S02]  /*0200*/  UIADD3 UR5, UPT, UPT, -UR5, URZ, URZ ;  /* 0x000000ff05057290 */ /* 0x000fe4000fffe1ff */
[----:B------:R-:W-:Y:S01]  /*0210*/  ULEA UR6, UR7, UR6, 0x18 ;  /* 0x0000000607067291 */ /* 0x000fe2000f8ec0ff */
[----:B------:R-:W-:Y:S02]  /*0220*/  LEA R16, R18, UR8, 0x2 ;  /* 0x0000000812107c11 */ /* 0x000fe4000f8e10ff */
[----:B------:R-:W-:-:S03]  /*0230*/  LEA R17, R2, UR8, 0x6 ;  /* 0x0000000802117c11 */ /* 0x000fc6000f8e30ff */
[----:B------:R-:W-:Y:S02]  /*0240*/  LEA R18, R18, UR6, 0x2 ;  /* 0x0000000612127c11 */ /* 0x000fe4000f8e10ff */
[----:B---34-:R-:W-:-:S07]  /*0250*/  LEA R19, R13, UR6, 0x2 ;  /* 0x000000060d137c11 */ /* 0x018fce000f8e10ff */
.L_x_3:
[----:B------:R-:W-:Y:S01]  /*0260*/  ISETP.GE.U32.AND P2, PT, R13, UR14, PT ;  /* 0x0000000e0d007c0c */ /* 0x000fe2000bf46070 */
[----:B0-----:R-:W-:Y:S01]  /*0270*/  HFMA2 R11, -RZ, RZ, 0, 0 ;  /* 0x00000000ff0b7431 */ /* 0x001fe200000001ff */
[----:B------:R-:W-:Y:S02]  /*0280*/  ISETP.GE.U32.AND P1, PT, R2, UR14, PT ;  /* 0x0000000e02007c0c */ /* 0x000fe4000bf26070 */
[----:B------:R-:W-:Y:S02]  /*0290*/  ISETP.GE.OR P2, PT, R0, UR15, P2 ;  /* 0x0000000f00007c0c */ /* 0x000fe40009746670 */
[----:B--2---:R-:W-:Y:S02]  /*02a0*/  ISETP.GE.OR P1, PT, R3, R12, P1 ;  /* 0x0000000c0300720c */ /* 0x004fe40000f26670 */
[----:B------:R-:W-:-:S09]  /*02b0*/  MOV R9, RZ ;  /* 0x000000ff00097202 */ /* 0x000fd20000000f00 */
[----:B------:R-:W0:Y:S08]  /*02c0*/  @!P2 LDC.64 R6, c[0x0][0x390] ;  /* 0x0000e400ff06ab82 */ /* 0x000e300000000a00 */
[----:B------:R-:W1:Y:S01]  /*02d0*/  @!P1 LDC.64 R4, c[0x0][0x398] ;  /* 0x0000e600ff049b82 */ /* 0x000e620000000a00 */
[----:B0-----:R-:W-:-:S05]  /*02e0*/  @!P2 IMAD.WIDE.U32 R6, R14, 0x4, R6 ;  /* 0x000000040e06a825 */ /* 0x001fca00078e0006 */
[----:B------:R-:W2:Y:S01]  /*02f0*/  @!P2 LDG.E R9, desc[UR10][R6.64] ;  /* 0x0000000a0609a981 */ /* 0x000ea2000c1e1900 */
[----:B-1----:R-:W-:-:S05]  /*0300*/  @!P1 IMAD.WIDE.U32 R4, R15, 0x4, R4 ;  /* 0x000000040f049825 */ /* 0x002fca00078e0004 */
[----:B------:R-:W3:Y:S01]  /*0310*/  @!P1 LDG.E R11, desc[UR10][R4.64] ;  /* 0x0000000a040b9981 */ /* 0x000ee2000c1e1900 */
[----:B------:R-:W-:Y:S03]  /*0320*/  BSSY.RECONVERGENT B0, `(.L_x_1) ;  /* 0x0000029000007945 */ /* 0x000fe60003800200 */
[----:B--2---:R0:W-:Y:S04]  /*0330*/  STS [R16], R9 ;  /* 0x0000000910007388 */ /* 0x0041e80000000800 */
[----:B---3--:R0:W-:Y:S01]  /*0340*/  STS [R18], R11 ;  /* 0x0000000b12007388 */ /* 0x0081e20000000800 */
[----:B------:R-:W-:Y:S06]  /*0350*/  BAR.SYNC.DEFER_BLOCKING 0x0 ;  /* 0x0000000000007b1d */ /* 0x000fec0000010000 */
[----:B------:R-:W-:Y:S05]  /*0360*/  @!P0 BRA `(.L_x_2) ;  /* 0x0000000000908947 */ /* 0x000fea0003800000 */
[----:B------:R-:W-:Y:S04]  /*0370*/  LDS R22, [R19] ;  /* 0x0000000013167984 */ /* 0x000fe80000000800 */
[----:B0-----:R-:W0:Y:S04]  /*0380*/  LDS.128 R8, [R17] ;  /* 0x0000000011087984 */ /* 0x001e280000000c00 */
[----:B------:R-:W1:Y:S04]  /*0390*/  LDS R29, [R19+0x40] ;  /* 0x00004000131d7984 */ /* 0x000e680000000800 */
[----:B------:R-:W2:Y:S04]  /*03a0*/  LDS R27, [R19+0x80] ;  /* 0x00008000131b7984 */ /* 0x000ea80000000800 */
[----:B------:R-:W3:Y:S04]  /*03b0*/  LDS R24, [R19+0xc0] ;  /* 0x0000c00013187984 */ /* 0x000ee80000000800 */
[----:B------:R-:W-:Y:S04]  /*03c0*/  LDS R23, [R19+0x100] ;  /* 0x0001000013177984 */ /* 0x000fe80000000800 */
[----:B------:R-:W4:Y:S04]  /*03d0*/  LDS.128 R4, [R17+0x10] ;  /* 0x0000100011047984 */ /* 0x000f280000000c00 */
[----:B------:R-:W5:Y:S04]  /*03e0*/  LDS R20, [R19+0x140] ;  /* 0x0001400013147984 */ /* 0x000f680000000800 */
[----:B------:R-:W5:Y:S01]  /*03f0*/  LDS R25, [R19+0x180] ;  /* 0x0001800013197984 */ /* 0x000f620000000800 */
[----:B0-----:R-:W-:-:S03]  /*0400*/  FFMA R8, R8, R22, R21 ;  /* 0x0000001608087223 */ /* 0x001fc60000000015 */
[----:B------:R-:W0:Y:S01]  /*0410*/  LDS R22, [R19+0x1c0] ;  /* 0x0001c00013167984 */ /* 0x000e220000000800 */
[----:B-1----:R-:W-:-:S03]  /*0420*/  FFMA R8, R29, R9, R8 ;  /* 0x000000091d087223 */ /* 0x002fc60000000008 */
[----:B------:R-:W-:Y:S01]  /*0430*/  LDS R21, [R19+0x200] ;  /* 0x0002000013157984 */ /* 0x000fe20000000800 */
[----:B--2---:R-:W-:-:S04]  /*0440*/  FFMA R27, R27, R10, R8 ;  /* 0x0000000a1b1b7223 */ /* 0x004fc80000000008 */
[----:B---3--:R-:W-:Y:S02]  /*0450*/  FFMA R27, R24, R11, R27 ;  /* 0x0000000b181b7223 */ /* 0x008fe4000000001b */
[----:B------:R-:W1:Y:S04]  /*0460*/  LDS.128 R8, [R17+0x20] ;  /* 0x0000200011087984 */ /* 0x000e680000000c00 */
[----:B------:R-:W2:Y:S01]  /*0470*/  LDS R24, [R19+0x240] ;  /* 0x0002400013187984 */ /* 0x000ea20000000800 */
[----:B----4-:R-:W-:-:S04]  /*0480*/  FFMA R23, R4, R23, R27 ;  /* 0x0000001704177223 */ /* 0x010fc8000000001b */
[----:B-----5:R-:W-:Y:S02]  /*0490*/  FFMA R20, R20, R5, R23 ;  /* 0x0000000514147223 */ /* 0x020fe40000000017 */
[----:B------:R-:W3:Y:S02]  /*04a0*/  LDS R23, [R19+0x280] ;  /* 0x0002800013177984 */ /* 0x000ee40000000800 */
[----:B------:R-:W-:Y:S02]  /*04b0*/  FFMA R25, R25, R6, R20 ;  /* 0x0000000619197223 */ /* 0x000fe40000000014 */
[----:B------:R-:W4:Y:S02]  /*04c0*/  LDS R20, [R19+0x2c0] ;  /* 0x0002c00013147984 */ /* 0x000f240000000800 */
[----:B0-----:R-:W-:Y:S02]  /*04d0*/  FFMA R27, R22, R7, R25 ;  /* 0x00000007161b7223 */ /* 0x001fe40000000019 */
[----:B------:R-:W-:Y:S04]  /*04e0*/  LDS R25, [R19+0x300] ;  /* 0x0003000013197984 */ /* 0x000fe80000000800 */
[----:B------:R-:W0:Y:S04]  /*04f0*/  LDS.128 R4, [R17+0x30] ;  /* 0x0000300011047984 */ /* 0x000e280000000c00 */
[----:B------:R-:W5:Y:S01]  /*0500*/  LDS R22, [R19+0x340] ;  /* 0x0003400013167984 */ /* 0x000f620000000800 */
[----:B-1----:R-:W-:-:S03]  /*0510*/  FFMA R27, R8, R21, R27 ;  /* 0x00000015081b7223 */ /* 0x002fc6000000001b */
[----:B------:R-:W1:Y:S01]  /*0520*/  LDS R21, [R19+0x380] ;  /* 0x0003800013157984 */ /* 0x000e620000000800 */
[----:B--2---:R-:W-:-:S03]  /*0530*/  FFMA R24, R24, R9, R27 ;  /* 0x0000000918187223 */ /* 0x004fc6000000001b */
[----:B------:R-:W2:Y:S01]  /*0540*/  LDS R8, [R19+0x3c0] ;  /* 0x0003c00013087984 */ /* 0x000ea20000000800 */
[----:B---3--:R-:W-:-:S04]  /*0550*/  FFMA R23, R23, R10, R24 ;  /* 0x0000000a17177223 */ /* 0x008fc80000000018 */
[----:B----4-:R-:W-:-:S04]  /*0560*/  FFMA R11, R20, R11, R23 ;  /* 0x0000000b140b7223 */ /* 0x010fc80000000017 */
[----:B0-----:R-:W-:-:S04]  /*0570*/  FFMA R11, R4, R25, R11 ;  /* 0x00000019040b7223 */ /* 0x001fc8000000000b */
[----:B-----5:R-:W-:-:S04]  /*0580*/  FFMA R22, R22, R5, R11 ;  /* 0x0000000516167223 */ /* 0x020fc8000000000b */
[----:B-1----:R-:W-:-:S04]  /*0590*/  FFMA R21, R21, R6, R22 ;  /* 0x0000000615157223 */ /* 0x002fc80000000016 */
[----:B--2---:R-:W-:-:S07]  /*05a0*/  FFMA R21, R8, R7, R21 ;  /* 0x0000000708157223 */ /* 0x004fce0000000015 */
.L_x_2:
[----:B------:R-:W-:Y:S05]  /*05b0*/  BSYNC.RECONVERGENT B0 ;  /* 0x0000000000007941 */ /* 0x000fea0003800200 */
.L_x_1:
[----:B------:R-:W-:Y:S01]  /*05c0*/  BAR.SYNC.DEFER_BLOCKING 0x0 ;  /* 0x0000000000007b1d */ /* 0x000fe20000010000 */
[----:B------:R-:W-:Y:S01]  /*05d0*/  UIADD3 UR5, UPT, UPT, UR5, 0x1, URZ ;  /* 0x0000000105057890 */ /* 0x000fe2000fffe0ff */
[----:B------:R-:W-:Y:S02]  /*05e0*/  IADD3 R2, PT, PT, R2, 0x10, RZ ;  /* 0x0000001002027810 */ /* 0x000fe40007ffe0ff */
[----:B------:R-:W-:Y:S01]  /*05f0*/  IADD3 R13, PT, PT, R13, 0x10, RZ ;  /* 0x000000100d0d7810 */ /* 0x000fe20007ffe0ff */
[----:B------:R-:W-:Y:S01]  /*0600*/  UISETP.NE.AND UP0, UPT, UR5, 0x1, UPT ;  /* 0x000000010500788c */ /* 0x000fe2000bf05270 */
[----:B------:R-:W-:Y:S02]  /*0610*/  IADD3 R14, PT, PT, R14, 0x10, RZ ;  /* 0x000000100e0e7810 */ /* 0x000fe40007ffe0ff */
[----:B------:R-:W-:-:S06]  /*0620*/  LEA R15, R12, R15, 0x4 ;  /* 0x0000000f0c0f7211 */ /* 0x000fcc00078e20ff */
[----:B------:R-:W-:Y:S05]  /*0630*/  BRA.U UP0, `(.L_x_3) ;  /* 0xfffffffd00087547 */ /* 0x000fea000b83ffff */
.L_x_0:
[----:B------:R-:W1:Y:S02]  /*0640*/  LDCU.64 UR6, c[0x0][0x380] ;  /* 0x00007000ff0677ac */ /* 0x000e640008000a00 */
[----:B-1----:R-:W-:-:S04]  /*0650*/  ISETP.GE.AND P0, PT, R3, UR7, PT ;  /* 0x0000000703007c0c */ /* 0x002fc8000bf06270 */
[----:B------:R-:W-:-:S13]  /*0660*/  ISETP.GE.OR P0, PT, R0, UR6, P0 ;  /* 0x0000000600007c0c */ /* 0x000fda0008706670 */
[----:B------:R-:W-:Y:S05]  /*0670*/  @P0 EXIT ;  /* 0x000000000000094d */ /* 0x000fea0003800000 */
[----:B------:R-:W1:Y:S01]  /*0680*/  LDC.64 R4, c[0x0][0x3a0] ;  /* 0x0000e800ff047b82 */ /* 0x000e620000000a00 */
[----:B------:R-:W-:-:S04]  /*0690*/  IMAD R3, R0, UR7, R3 ;  /* 0x0000000700037c24 */ /* 0x000fc8000f8e0203 */
[----:B-1----:R-:W-:-:S05]  /*06a0*/  IMAD.WIDE R2, R3, 0x4, R4 ;  /* 0x0000000403027825 */ /* 0x002fca00078e0204 */
[----:B------:R-:W-:Y:S01]  /*06b0*/  STG.E desc[UR10][R2.64], R21 ;  /* 0x0000001502007986 */ /* 0x000fe2000c10190a */
[----:B------:R-:W-:Y:S05]  /*06c0*/  EXIT ;  /* 0x000000000000794d */ /* 0x000fea0003800000 */
.L_x_4:
[----:B------:R-:W-:-:S00]  /*06d0*/  BRA `(.L_x_4) ;  /* 0xfffffffc00fc7947 */ /* 0x000fc0000383ffff */
[----:B------:R-:W-:-:S00]  /*06e0*/  NOP ;  /* 0x0000000000007918 */ /* 0x000fc00000000000 */
        /* <DEDUP_REMOVED lines=9> */
.L_x_5:


//--------------------- .nv.shared._Z7mysgemmiiiPKfS0_Pf --------------------------
	.section	.nv.shared._Z7mysgemmiiiPKfS0_Pf,"aw",@nobits
	.sectionflags	@""
	.align	4
.nv.shared._Z7mysgemmiiiPKfS0_Pf:
	.zero		3072


//--------------------- .nv.shared.reserved.0     --------------------------
	.section	.nv.shared.reserved.0,"aw",@nobits
	.weak		__nv_reservedSMEM_offset_0_alias
	.size		__nv_reservedSMEM_offset_0_alias, 0, 64
	.other		__nv_reservedSMEM_offset_0_alias,@"STO_CUDA_RESERVED_SHARED STV_DEFAULT"
__nv_reservedSMEM_offset_0_alias:
	.zero		0
	.zero		64


//--------------------- .nv.constant0._Z7mysgemmiiiPKfS0_Pf --------------------------
	.section	.nv.constant0._Z7mysgemmiiiPKfS0_Pf,"a",@progbits
	.sectionflags	@""
	.align	4
.nv.constant0._Z7mysgemmiiiPKfS0_Pf:
	.zero		936


//--------------------- SYMBOLS --------------------------

	.type		.nv.reservedSmem.offset0,@object
	.size		.nv.reservedSmem.offset0,0x4
	.type		.nv.reservedSmem.cap,@object
	.size		.nv.reservedSmem.cap,0x4
